	.headerflags	@"EF_CUDA_TEXMODE_UNIFIED EF_CUDA_64BIT_ADDRESS EF_CUDA_ACCELERATORS EF_CUDA_SM90 EF_CUDA_VIRTUAL_SM(EF_CUDA_SM90)"
	.elftype	@"ET_EXEC"


//--------------------- .nv.info                  --------------------------
	.section	.nv.info,"",@"SHT_CUDA_INFO"
	.align	4


	//----- nvinfo : EIATTR_REGCOUNT
	.align		4
        /*0000*/ 	.byte	0x04, 0x2f
        /*0002*/ 	.short	(.L_1 - .L_0)
	.align		4
.L_0:
        /*0004*/ 	.word	index@(triton_poi_fused_convolution_relu_0)
        /*0008*/ 	.word	0x00000012


	//----- nvinfo : EIATTR_MIN_STACK_SIZE
	.align		4
.L_1:
        /*000c*/ 	.byte	0x04, 0x12
        /*000e*/ 	.short	(.L_3 - .L_2)
	.align		4
.L_2:
        /*0010*/ 	.word	index@(triton_poi_fused_convolution_relu_0)
        /*0014*/ 	.word	0x00000000


	//----- nvinfo : EIATTR_FRAME_SIZE
	.align		4
.L_3:
        /*0018*/ 	.byte	0x04, 0x11
        /*001a*/ 	.short	(.L_5 - .L_4)
	.align		4
.L_4:
        /*001c*/ 	.word	index@(triton_poi_fused_convolution_relu_0)
        /*0020*/ 	.word	0x00000000


	//----- nvinfo : EIATTR_MIN_STACK_SIZE
	.align		4
.L_5:
        /*0024*/ 	.byte	0x04, 0x12
        /*0026*/ 	.short	(.L_7 - .L_6)
	.align		4
.L_6:
        /*0028*/ 	.word	index@(triton_poi_fused_convolution_relu_0)
        /*002c*/ 	.word	0x00000000
.L_7:


//--------------------- .nv.info.triton_poi_fused_convolution_relu_0 --------------------------
	.section	.nv.info.triton_poi_fused_convolution_relu_0,"",@"SHT_CUDA_INFO"
	.sectionflags	@""
	.align	4


	//----- nvinfo : EIATTR_CUDA_API_VERSION
	.align		4
        /*0000*/ 	.byte	0x04, 0x37
        /*0002*/ 	.short	(.L_9 - .L_8)
.L_8:
        /*0004*/ 	.word	0x0000007c


	//----- nvinfo : EIATTR_KPARAM_INFO
	.align		4
.L_9:
        /*0008*/ 	.byte	0x04, 0x17
        /*000a*/ 	.short	(.L_11 - .L_10)
.L_10:
        /*000c*/ 	.word	0x00000000
        /*0010*/ 	.short	0x0002
        /*0012*/ 	.short	0x0010
        /*0014*/ 	.byte	0x00, 0xf0, 0x11, 0x00


	//----- nvinfo : EIATTR_KPARAM_INFO
	.align		4
.L_11:
        /*0018*/ 	.byte	0x04, 0x17
        /*001a*/ 	.short	(.L_13 - .L_12)
.L_12:
        /*001c*/ 	.word	0x00000000
        /*0020*/ 	.short	0x0001
        /*0022*/ 	.short	0x0008
        /*0024*/ 	.byte	0x00, 0xf4, 0x21, 0x00


	//----- nvinfo : EIATTR_KPARAM_INFO
	.align		4
.L_13:
        /*0028*/ 	.byte	0x04, 0x17
        /*002a*/ 	.short	(.L_15 - .L_14)
.L_14:
        /*002c*/ 	.word	0x00000000
        /*0030*/ 	.short	0x0000
        /*0032*/ 	.short	0x0000
        /*0034*/ 	.byte	0x00, 0xf4, 0x21, 0x00


	//----- nvinfo : EIATTR_SPARSE_MMA_MASK
	.align		4
.L_15:
        /*0038*/ 	.byte	0x03, 0x50
        /*003a*/ 	.short	0x0000


	//----- nvinfo : EIATTR_MAXREG_COUNT
	.align		4
        /*003c*/ 	.byte	0x03, 0x1b
        /*003e*/ 	.short	0x00ff


	//----- nvinfo : EIATTR_EXIT_INSTR_OFFSETS
	.align		4
        /*0040*/ 	.byte	0x04, 0x1c
        /*0042*/ 	.short	(.L_17 - .L_16)


	//   ....[0]....
.L_16:
        /*0044*/ 	.word	0x00000360


	//----- nvinfo : EIATTR_REQNTID
	.align		4
.L_17:
        /*0048*/ 	.byte	0x04, 0x10
        /*004a*/ 	.short	(.L_19 - .L_18)
.L_18:
        /*004c*/ 	.word	0x00000080
        /*0050*/ 	.word	0x00000001
        /*0054*/ 	.word	0x00000001


	//----- nvinfo : EIATTR_CBANK_PARAM_SIZE
	.align		4
.L_19:
        /*0058*/ 	.byte	0x03, 0x19
        /*005a*/ 	.short	0x0014


	//----- nvinfo : EIATTR_PARAM_CBANK
	.align		4
        /*005c*/ 	.byte	0x04, 0x0a
        /*005e*/ 	.short	(.L_21 - .L_20)
	.align		4
.L_20:
        /*0060*/ 	.word	index@(.nv.constant0.triton_poi_fused_convolution_relu_0)
        /*0064*/ 	.short	0x0210
        /*0066*/ 	.short	0x0014


	//----- nvinfo : EIATTR_SW_WAR
	.align		4
.L_21:
        /*0068*/ 	.byte	0x04, 0x36
        /*006a*/ 	.short	(.L_23 - .L_22)
.L_22:
        /*006c*/ 	.word	0x00000008
.L_23:


//--------------------- .nv.callgraph             --------------------------
	.section	.nv.callgraph,"",@"SHT_CUDA_CALLGRAPH"
	.align	4
	.sectionentsize	8
	.align		4
        /*0000*/ 	.word	0x00000000
	.align		4
        /*0004*/ 	.word	0xffffffff
	.align		4
        /*0008*/ 	.word	0x00000000
	.align		4
        /*000c*/ 	.word	0xfffffffe
	.align		4
        /*0010*/ 	.word	0x00000000
	.align		4
        /*0014*/ 	.word	0xfffffffd
	.align		4
        /*0018*/ 	.word	0x00000000
	.align		4
        /*001c*/ 	.word	0xfffffffc


//--------------------- .text.triton_poi_fused_convolution_relu_0 --------------------------
	.section	.text.triton_poi_fused_convolution_relu_0,"ax",@progbits
	.align	128
        .global         triton_poi_fused_convolution_relu_0
        .type           triton_poi_fused_convolution_relu_0,@function
        .size           triton_poi_fused_convolution_relu_0,(.L_x_1 - triton_poi_fused_convolution_relu_0)
        .other          triton_poi_fused_convolution_relu_0,@"STO_CUDA_ENTRY STV_DEFAULT"
triton_poi_fused_convolution_relu_0:
.text.triton_poi_fused_convolution_relu_0:
[----:B------:R-:W-:Y:S01]  /*0000*/  LDC R1, c[0x0][0x28] ;  /* 0x00000a00ff017b82 */ /* 0x000fe20000000800 */
[----:B------:R-:W1:Y:S07]  /*0010*/  S2R R0, SR_TID.X ;  /* 0x0000000000007919 */ /* 0x000e6e0000002100 */
[----:B------:R-:W2:Y:S01]  /*0020*/  LDC.64 R2, c[0x0][0x218] ;  /* 0x00008600ff027b82 */ /* 0x000ea20000000a00 */
[----:B------:R-:W-:Y:S01]  /*0030*/  ULDC.64 UR4, c[0x0][0x208] ;  /* 0x0000820000047ab9 */ /* 0x000fe20000000a00 */
[----:B------:R-:W3:Y:S06]  /*0040*/  S2R R5, SR_CTAID.X ;  /* 0x0000000000057919 */ /* 0x000eec0000002500 */
[----:B------:R-:W4:Y:S01]  /*0050*/  LDC.64 R8, c[0x0][0x210] ;  /* 0x00008400ff087b82 */ /* 0x000f220000000a00 */
[----:B-1----:R-:W-:Y:S01]  /*0060*/  IMAD.SHL.U32 R0, R0, 0x4, RZ ;  /* 0x0000000400007824 */ /* 0x002fe200078e00ff */
[----:B---3--:R-:W-:-:S04]  /*0070*/  SHF.R.S32.HI R4, RZ, 0x15, R5 ;  /* 0x00000015ff047819 */ /* 0x008fc80000011405 */
[----:B------:R-:W-:Y:S02]  /*0080*/  LOP3.LUT R0, R0, 0x1fc, RZ, 0xc0, !PT ;  /* 0x000001fc00007812 */ /* 0x000fe400078ec0ff */
[----:B------:R-:W-:-:S03]  /*0090*/  SGXT R4, R4, 0x1 ;  /* 0x000000010404781a */ /* 0x000fc60000000200 */
[----:B------:R-:W-:-:S04]  /*00a0*/  IMAD R5, R5, 0x400, R0 ;  /* 0x0000040005057824 */ /* 0x000fc800078e0200 */
[----:B----4-:R-:W-:Y:S01]  /*00b0*/  IMAD.WIDE R8, R5, 0x4, R8 ;  /* 0x0000000405087825 */ /* 0x010fe200078e0208 */
[----:B------:R-:W-:-:S04]  /*00c0*/  LEA.HI R4, R4, R5, RZ, 0xc ;  /* 0x0000000504047211 */ /* 0x000fc800078f60ff */
[----:B------:R-:W-:Y:S01]  /*00d0*/  SHF.R.S32.HI R0, RZ, 0xc, R4 ;  /* 0x0000000cff007819 */ /* 0x000fe20000011404 */
[----:B------:R-:W-:-:S03]  /*00e0*/  VIADD R4, R4, 0x200 ;  /* 0x0000020004047836 */ /* 0x000fc60000000000 */
[----:B------:R-:W-:Y:S02]  /*00f0*/  LEA.HI R6, R0, R0, RZ, 0x5 ;  /* 0x0000000000067211 */ /* 0x000fe400078f28ff */
[----:B------:R-:W-:Y:S02]  /*0100*/  SHF.R.S32.HI R4, RZ, 0xc, R4 ;  /* 0x0000000cff047819 */ /* 0x000fe40000011404 */
[----:B------:R-:W-:Y:S02]  /*0110*/  LOP3.LUT R7, R6, 0xffffffe0, RZ, 0xc0, !PT ;  /* 0xffffffe006077812 */ /* 0x000fe400078ec0ff */
[----:B------:R-:W-:-:S03]  /*0120*/  LEA.HI R6, R4, R4, RZ, 0x5 ;  /* 0x0000000404067211 */ /* 0x000fc600078f28ff */
[----:B------:R-:W-:Y:S01]  /*0130*/  IMAD.IADD R7, R0, 0x1, -R7 ;  /* 0x0000000100077824 */ /* 0x000fe200078e0a07 */
[----:B------:R-:W-:-:S03]  /*0140*/  LOP3.LUT R13, R6, 0xffffffe0, RZ, 0xc0, !PT ;  /* 0xffffffe0060d7812 */ /* 0x000fc600078ec0ff */
[----:B--2---:R-:W-:-:S04]  /*0150*/  IMAD.WIDE R10, R7, 0x4, R2 ;  /* 0x00000004070a7825 */ /* 0x004fc800078e0202 */
[----:B------:R-:W-:Y:S02]  /*0160*/  IMAD.IADD R13, R4, 0x1, -R13 ;  /* 0x00000001040d7824 */ /* 0x000fe400078e0a0d */
[----:B------:R-:W2:Y:S02]  /*0170*/  LDG.E.128 R4, desc[UR4][R8.64] ;  /* 0x0000000408047981 */ /* 0x000ea4000c1e1d00 */
[----:B------:R-:W-:Y:S02]  /*0180*/  IMAD.WIDE R2, R13, 0x4, R2 ;  /* 0x000000040d027825 */ /* 0x000fe400078e0202 */
[----:B------:R-:W2:Y:S04]  /*0190*/  LDG.E.EL R10, desc[UR4][R10.64] ;  /* 0x000000040a0a7981 */ /* 0x000ea8000c2e1900 */
[----:B------:R-:W3:Y:S04]  /*01a0*/  LDG.E.EL R2, desc[UR4][R2.64] ;  /* 0x0000000402027981 */ /* 0x000ee8000c2e1900 */
[----:B------:R-:W3:Y:S01]  /*01b0*/  LDG.E.128 R12, desc[UR4][R8.64+0x800] ;  /* 0x00080004080c7981 */ /* 0x000ee2000c1e1d00 */
[CC--:B--2---:R-:W-:Y:S01]  /*01c0*/  FSETP.GEU.AND P6, PT, R5.reuse, -R10.reuse, PT ;  /* 0x8000000a0500720b */ /* 0x0c4fe20003fce000 */
[--C-:B------:R-:W-:Y:S01]  /*01d0*/  FADD R5, R5, R10.reuse ;  /* 0x0000000a05057221 */ /* 0x100fe20000000000 */
[CC--:B------:R-:W-:Y:S01]  /*01e0*/  FSETP.GEU.AND P0, PT, R6.reuse, -R10.reuse, PT ;  /* 0x8000000a0600720b */ /* 0x0c0fe20003f0e000 */
[--C-:B------:R-:W-:Y:S01]  /*01f0*/  FADD R6, R6, R10.reuse ;  /* 0x0000000a06067221 */ /* 0x100fe20000000000 */
[C---:B------:R-:W-:Y:S01]  /*0200*/  FSETP.GEU.AND P1, PT, R7.reuse, -R10, PT ;  /* 0x8000000a0700720b */ /* 0x040fe20003f2e000 */
[----:B------:R-:W-:Y:S01]  /*0210*/  FADD R7, R7, R10 ;  /* 0x0000000a07077221 */ /* 0x000fe20000000000 */
[----:B------:R-:W-:-:S02]  /*0220*/  SEL R5, R5, RZ, P6 ;  /* 0x000000ff05057207 */ /* 0x000fc40003000000 */
[CC--:B---3--:R-:W-:Y:S01]  /*0230*/  FSETP.GEU.AND P3, PT, R13.reuse, -R2.reuse, PT ;  /* 0x800000020d00720b */ /* 0x0c8fe20003f6e000 */
[--C-:B------:R-:W-:Y:S01]  /*0240*/  FADD R13, R13, R2.reuse ;  /* 0x000000020d0d7221 */ /* 0x100fe20000000000 */
[CC--:B------:R-:W-:Y:S01]  /*0250*/  FSETP.GEU.AND P4, PT, R14.reuse, -R2.reuse, PT ;  /* 0x800000020e00720b */ /* 0x0c0fe20003f8e000 */
[--C-:B------:R-:W-:Y:S01]  /*0260*/  FADD R14, R14, R2.reuse ;  /* 0x000000020e0e7221 */ /* 0x100fe20000000000 */
[C---:B------:R-:W-:Y:S01]  /*0270*/  FSETP.GEU.AND P5, PT, R15.reuse, -R2, PT ;  /* 0x800000020f00720b */ /* 0x040fe20003fae000 */
[----:B------:R-:W-:Y:S01]  /*0280*/  FADD R15, R15, R2 ;  /* 0x000000020f0f7221 */ /* 0x000fe20000000000 */
[C---:B------:R-:W-:Y:S01]  /*0290*/  FSETP.GEU.AND P2, PT, R4.reuse, -R10, PT ;  /* 0x8000000a0400720b */ /* 0x040fe20003f4e000 */
[----:B------:R-:W-:Y:S01]  /*02a0*/  FADD R4, R4, R10 ;  /* 0x0000000a04047221 */ /* 0x000fe20000000000 */
[C---:B------:R-:W-:Y:S01]  /*02b0*/  FSETP.GEU.AND P6, PT, R12.reuse, -R2, PT ;  /* 0x800000020c00720b */ /* 0x040fe20003fce000 */
[----:B------:R-:W-:Y:S01]  /*02c0*/  FADD R2, R12, R2 ;  /* 0x000000020c027221 */ /* 0x000fe20000000000 */
[----:B------:R-:W-:-:S02]  /*02d0*/  SEL R6, R6, RZ, P0 ;  /* 0x000000ff06067207 */ /* 0x000fc40000000000 */
[----:B------:R-:W-:Y:S02]  /*02e0*/  SEL R7, R7, RZ, P1 ;  /* 0x000000ff07077207 */ /* 0x000fe40000800000 */
[----:B------:R-:W-:Y:S02]  /*02f0*/  SEL R4, R4, RZ, P2 ;  /* 0x000000ff04047207 */ /* 0x000fe40001000000 */
[----:B------:R-:W-:Y:S02]  /*0300*/  SEL R13, R13, RZ, P3 ;  /* 0x000000ff0d0d7207 */ /* 0x000fe40001800000 */
[----:B------:R-:W-:Y:S01]  /*0310*/  SEL R14, R14, RZ, P4 ;  /* 0x000000ff0e0e7207 */ /* 0x000fe20002000000 */
[----:B------:R-:W-:Y:S01]  /*0320*/  STG.E.128 desc[UR4][R8.64], R4 ;  /* 0x0000000408007986 */ /* 0x000fe2000c101d04 */
[----:B------:R-:W-:Y:S02]  /*0330*/  SEL R15, R15, RZ, P5 ;  /* 0x000000ff0f0f7207 */ /* 0x000fe40002800000 */
[----:B------:R-:W-:-:S05]  /*0340*/  SEL R12, R2, RZ, P6 ;  /* 0x000000ff020c7207 */ /* 0x000fca0003000000 */
[----:B------:R-:W-:Y:S01]  /*0350*/  STG.E.128 desc[UR4][R8.64+0x800], R12 ;  /* 0x0008000c08007986 */ /* 0x000fe2000c101d04 */
[----:B------:R-:W-:Y:S05]  /*0360*/  EXIT ;  /* 0x000000000000794d */ /* 0x000fea0003800000 */
.L_x_0:
[----:B------:R-:W-:-:S00]  /*0370*/  BRA `(.L_x_0) ;  /* 0xfffffffc00fc7947 */ /* 0x000fc0000383ffff */
[----:B------:R-:W-:-:S00]  /*0380*/  NOP ;  /* 0x0000000000007918 */ /* 0x000fc00000000000 */
[----:B------:R-:W-:-:S00]  /*0390*/  NOP ;  /* 0x0000000000007918 */ /* 0x000fc00000000000 */
[----:B------:R-:W-:-:S00]  /*03a0*/  NOP ;  /* 0x0000000000007918 */ /* 0x000fc00000000000 */
[----:B------:R-:W-:-:S00]  /*03b0*/  NOP ;  /* 0x0000000000007918 */ /* 0x000fc00000000000 */
[----:B------:R-:W-:-:S00]  /*03c0*/  NOP ;  /* 0x0000000000007918 */ /* 0x000fc00000000000 */
[----:B------:R-:W-:-:S00]  /*03d0*/  NOP ;  /* 0x0000000000007918 */ /* 0x000fc00000000000 */
[----:B------:R-:W-:-:S00]  /*03e0*/  NOP ;  /* 0x0000000000007918 */ /* 0x000fc00000000000 */
[----:B------:R-:W-:-:S00]  /*03f0*/  NOP ;  /* 0x0000000000007918 */ /* 0x000fc00000000000 */
.L_x_1:


//--------------------- .nv.constant0.triton_poi_fused_convolution_relu_0 --------------------------
	.section	.nv.constant0.triton_poi_fused_convolution_relu_0,"a",@progbits
	.sectionflags	@""
	.align	4
.nv.constant0.triton_poi_fused_convolution_relu_0:
	.zero		548
